//
// Generated by NVIDIA NVVM Compiler
//
// Compiler Build ID: CL-36424714
// Cuda compilation tools, release 13.0, V13.0.88
// Based on NVVM 20.0.0
//

.version 9.0
.target sm_100
.address_size 64

	// .globl	_Z12SoftmaxGpuV3PKfPfmm

.visible .entry _Z12SoftmaxGpuV3PKfPfmm(
	.param .u64 .ptr .align 1 _Z12SoftmaxGpuV3PKfPfmm_param_0,
	.param .u64 .ptr .align 1 _Z12SoftmaxGpuV3PKfPfmm_param_1,
	.param .u64 _Z12SoftmaxGpuV3PKfPfmm_param_2,
	.param .u64 _Z12SoftmaxGpuV3PKfPfmm_param_3
)
{
	.reg .pred 	%p<15>;
	.reg .b32 	%r<20>;
	.reg .b32 	%f<46>;
	.reg .b64 	%rd<37>;

	ld.param.u64 	%rd20, [_Z12SoftmaxGpuV3PKfPfmm_param_0];
	ld.param.u64 	%rd21, [_Z12SoftmaxGpuV3PKfPfmm_param_1];
	ld.param.u64 	%rd19, [_Z12SoftmaxGpuV3PKfPfmm_param_3];
	cvta.to.global.u64 	%rd1, %rd20;
	cvta.to.global.u64 	%rd2, %rd21;
	mov.u32 	%r3, %ctaid.x;
	cvt.u32.u64 	%r4, %rd19;
	mul.lo.s32 	%r1, %r3, %r4;
	mov.u32 	%r5, %tid.x;
	cvt.u64.u32 	%rd36, %r5;
	setp.le.u64 	%p1, %rd19, %rd36;
	mov.f32 	%f42, 0fFF800000;
	@%p1 bra 	$L__BB0_3;
	cvt.s64.s32 	%rd4, %r1;
	mov.u32 	%r6, %ntid.x;
	cvt.u64.u32 	%rd5, %r6;
	mov.f32 	%f42, 0fFF800000;
	mov.u64 	%rd32, %rd36;
$L__BB0_2:
	add.s64 	%rd22, %rd32, %rd4;
	shl.b64 	%rd23, %rd22, 2;
	add.s64 	%rd24, %rd1, %rd23;
	ld.global.f32 	%f18, [%rd24];
	max.f32 	%f42, %f18, %f42;
	add.s64 	%rd32, %rd32, %rd5;
	setp.lt.u64 	%p2, %rd32, %rd19;
	@%p2 bra 	$L__BB0_2;
$L__BB0_3:
	mov.u32 	%r7, %ntid.x;
	cvt.u64.u32 	%rd8, %r7;
	setp.lt.u32 	%p3, %r7, 2;
	@%p3 bra 	$L__BB0_6;
	mov.u64 	%rd33, %rd8;
$L__BB0_5:
	shr.u64 	%rd10, %rd33, 1;
	cvt.u32.u64 	%r8, %rd10;
	mov.b32 	%r9, %f42;
	shfl.sync.down.b32	%r10|%p4, %r9, %r8, 31, -1;
	mov.b32 	%f19, %r10;
	max.f32 	%f42, %f42, %f19;
	setp.gt.u64 	%p5, %rd33, 3;
	mov.u64 	%rd33, %rd10;
	@%p5 bra 	$L__BB0_5;
$L__BB0_6:
	setp.le.u64 	%p6, %rd19, %rd36;
	mov.b32 	%r11, %f42;
	shfl.sync.idx.b32	%r2|%p7, %r11, 0, 31, -1;
	mov.f32 	%f44, 0f00000000;
	@%p6 bra 	$L__BB0_9;
	cvt.s64.s32 	%rd11, %r1;
	mov.b32 	%f7, %r2;
	mov.f32 	%f44, 0f00000000;
	mov.u64 	%rd34, %rd36;
$L__BB0_8:
	add.s64 	%rd25, %rd34, %rd11;
	shl.b64 	%rd26, %rd25, 2;
	add.s64 	%rd27, %rd1, %rd26;
	ld.global.f32 	%f22, [%rd27];
	sub.f32 	%f23, %f22, %f7;
	fma.rn.f32 	%f24, %f23, 0f3BBB989D, 0f3F000000;
	cvt.sat.f32.f32 	%f25, %f24;
	mov.f32 	%f26, 0f4B400001;
	mov.f32 	%f27, 0f437C0000;
	fma.rm.f32 	%f28, %f25, %f27, %f26;
	add.f32 	%f29, %f28, 0fCB40007F;
	neg.f32 	%f30, %f29;
	fma.rn.f32 	%f31, %f23, 0f3FB8AA3B, %f30;
	fma.rn.f32 	%f32, %f23, 0f32A57060, %f31;
	mov.b32 	%r12, %f28;
	shl.b32 	%r13, %r12, 23;
	mov.b32 	%f33, %r13;
	ex2.approx.ftz.f32 	%f34, %f32;
	mul.f32 	%f35, %f34, %f33;
	add.s64 	%rd28, %rd2, %rd26;
	st.global.f32 	[%rd28], %f35;
	add.f32 	%f44, %f44, %f35;
	add.s64 	%rd34, %rd34, %rd8;
	setp.lt.u64 	%p8, %rd34, %rd19;
	@%p8 bra 	$L__BB0_8;
$L__BB0_9:
	cvt.u32.u64 	%r14, %rd8;
	setp.lt.u32 	%p9, %r14, 2;
	mov.u64 	%rd35, %rd8;
	@%p9 bra 	$L__BB0_11;
$L__BB0_10:
	shr.u64 	%rd15, %rd35, 1;
	cvt.u32.u64 	%r15, %rd15;
	mov.b32 	%r16, %f44;
	shfl.sync.down.b32	%r17|%p10, %r16, %r15, 31, -1;
	mov.b32 	%f36, %r17;
	add.f32 	%f44, %f44, %f36;
	setp.gt.u64 	%p11, %rd35, 3;
	mov.u64 	%rd35, %rd15;
	@%p11 bra 	$L__BB0_10;
$L__BB0_11:
	setp.le.u64 	%p12, %rd19, %rd36;
	mov.b32 	%r18, %f44;
	shfl.sync.idx.b32	%r19|%p13, %r18, 0, 31, -1;
	mov.b32 	%f14, %r19;
	@%p12 bra 	$L__BB0_14;
	cvt.s64.s32 	%rd16, %r1;
	rcp.rn.f32 	%f15, %f14;
$L__BB0_13:
	add.s64 	%rd29, %rd36, %rd16;
	shl.b64 	%rd30, %rd29, 2;
	add.s64 	%rd31, %rd2, %rd30;
	ld.global.f32 	%f37, [%rd31];
	mul.f32 	%f38, %f15, %f37;
	st.global.f32 	[%rd31], %f38;
	add.s64 	%rd36, %rd36, %rd8;
	setp.lt.u64 	%p14, %rd36, %rd19;
	@%p14 bra 	$L__BB0_13;
$L__BB0_14:
	ret;

}


// ===== COMPILED SASS (sm_100) =====

	.target	sm_100

	.elftype	@"ET_EXEC"


//--------------------- .note.nv.tkinfo           --------------------------
	.section	.note.nv.tkinfo,"",@"SHT_NOTE"
	.sectionflags	@"SHF_NOTE_NV_TKINFO"
	.tkinfo
        /*0018*/ 	.word	0x00000002
        /*0030*/ 	.string	""
        /*0030*/ 	.string	"ptxas"
        /*0030*/ 	.string	"Cuda compilation tools, release 13.0, V13.0.88"
        /*0030*/ 	.string	"Build cuda_13.0.r13.0/compiler.36424714_0"
        /*0030*/ 	.string	"-arch sm_100 -m 64 "



//--------------------- .note.nv.cuinfo           --------------------------
	.section	.note.nv.cuinfo,"",@"SHT_NOTE"
	.sectionflags	@"SHF_NOTE_NV_CUINFO"
        /*0018*/ 	.short	0x0002
        /*001a*/ 	.short	0x0064
        /*001c*/ 	.short	0x0082
	.zero		2


//--------------------- .nv.info                  --------------------------
	.section	.nv.info,"",@"SHT_CUDA_INFO"
	.align	4


	//----- nvinfo : EIATTR_REGCOUNT
	.align		4
        /*0000*/ 	.byte	0x04, 0x2f
        /*0002*/ 	.short	(.L_1 - .L_0)
	.align		4
.L_0:
        /*0004*/ 	.word	index@(_Z12SoftmaxGpuV3PKfPfmm)
        /*0008*/ 	.word	0x00000014


	//----- nvinfo : EIATTR_FRAME_SIZE
	.align		4
.L_1:
        /*000c*/ 	.byte	0x04, 0x11
        /*000e*/ 	.short	(.L_3 - .L_2)
	.align		4
.L_2:
        /*0010*/ 	.word	index@($__internal_0_$__cuda_sm20_rcp_rn_f32_slowpath)
        /*0014*/ 	.word	0x00000000


	//----- nvinfo : EIATTR_FRAME_SIZE
	.align		4
.L_3:
        /*0018*/ 	.byte	0x04, 0x11
        /*001a*/ 	.short	(.L_5 - .L_4)
	.align		4
.L_4:
        /*001c*/ 	.word	index@(_Z12SoftmaxGpuV3PKfPfmm)
        /*0020*/ 	.word	0x00000000


	//----- nvinfo : EIATTR_MIN_STACK_SIZE
	.align		4
.L_5:
        /*0024*/ 	.byte	0x04, 0x12
        /*0026*/ 	.short	(.L_7 - .L_6)
	.align		4
.L_6:
        /*0028*/ 	.word	index@(_Z12SoftmaxGpuV3PKfPfmm)
        /*002c*/ 	.word	0x00000000
.L_7:


//--------------------- .nv.compat                --------------------------
	.section	.nv.compat,"",@"SHT_CUDA_COMPAT_INFO"
	.align	4
        /*0000*/ 	.byte	0x02, 0x09, 0x00, 0x00, 0x02, 0x02, 0x01, 0x00, 0x02, 0x05, 0x05, 0x00, 0x03, 0x07, 0x01, 0x01
        /*0010*/ 	.byte	0x02, 0x03, 0x00, 0x00, 0x02, 0x06, 0x01, 0x00, 0x04, 0x0b, 0x08, 0x00, 0x09, 0x00, 0x00, 0x00
        /*0020*/ 	.byte	0x00, 0x00, 0x00, 0x00


//--------------------- .nv.info._Z12SoftmaxGpuV3PKfPfmm --------------------------
	.section	.nv.info._Z12SoftmaxGpuV3PKfPfmm,"",@"SHT_CUDA_INFO"
	.sectionflags	@""
	.align	4


	//----- nvinfo : EIATTR_CUDA_API_VERSION
	.align		4
        /*0000*/ 	.byte	0x04, 0x37
        /*0002*/ 	.short	(.L_9 - .L_8)
.L_8:
        /*0004*/ 	.word	0x00000082


	//----- nvinfo : EIATTR_KPARAM_INFO
	.align		4
.L_9:
        /*0008*/ 	.byte	0x04, 0x17
        /*000a*/ 	.short	(.L_11 - .L_10)
.L_10:
        /*000c*/ 	.word	0x00000000
        /*0010*/ 	.short	0x0003
        /*0012*/ 	.short	0x0018
        /*0014*/ 	.byte	0x00, 0xf0, 0x21, 0x00


	//----- nvinfo : EIATTR_KPARAM_INFO
	.align		4
.L_11:
        /*0018*/ 	.byte	0x04, 0x17
        /*001a*/ 	.short	(.L_13 - .L_12)
.L_12:
        /*001c*/ 	.word	0x00000000
        /*0020*/ 	.short	0x0002
        /*0022*/ 	.short	0x0010
        /*0024*/ 	.byte	0x00, 0xf0, 0x21, 0x00


	//----- nvinfo : EIATTR_KPARAM_INFO
	.align		4
.L_13:
        /*0028*/ 	.byte	0x04, 0x17
        /*002a*/ 	.short	(.L_15 - .L_14)
.L_14:
        /*002c*/ 	.word	0x00000000
        /*0030*/ 	.short	0x0001
        /*0032*/ 	.short	0x0008
        /*0034*/ 	.byte	0x00, 0xf5, 0x21, 0x00


	//----- nvinfo : EIATTR_KPARAM_INFO
	.align		4
.L_15:
        /*0038*/ 	.byte	0x04, 0x17
        /*003a*/ 	.short	(.L_17 - .L_16)
.L_16:
        /*003c*/ 	.word	0x00000000
        /*0040*/ 	.short	0x0000
        /*0042*/ 	.short	0x0000
        /*0044*/ 	.byte	0x00, 0xf5, 0x21, 0x00


	//----- nvinfo : EIATTR_SPARSE_MMA_MASK
	.align		4
.L_17:
        /*0048*/ 	.byte	0x03, 0x50
        /*004a*/ 	.short	0x0000


	//----- nvinfo : EIATTR_MAXREG_COUNT
	.align		4
        /*004c*/ 	.byte	0x03, 0x1b
        /*004e*/ 	.short	0x00ff


	//----- nvinfo : EIATTR_MERCURY_ISA_VERSION
	.align		4
        /*0050*/ 	.byte	0x03, 0x5f
        /*0052*/ 	.short	0x0101


	//----- nvinfo : EIATTR_COOP_GROUP_MASK_REGIDS
	.align		4
        /*0054*/ 	.byte	0x04, 0x29
        /*0056*/ 	.short	(.L_19 - .L_18)


	//   ....[0]....
.L_18:
        /*0058*/ 	.word	0xffffffff


	//   ....[1]....
        /*005c*/ 	.word	0xffffffff


	//   ....[2]....
        /*0060*/ 	.word	0xffffffff


	//   ....[3]....
        /*0064*/ 	.word	0xffffffff


	//----- nvinfo : EIATTR_COOP_GROUP_INSTR_OFFSETS
	.align		4
.L_19:
        /*0068*/ 	.byte	0x04, 0x28
        /*006a*/ 	.short	(.L_21 - .L_20)


	//   ....[0]....
.L_20:
        /*006c*/ 	.word	0x00000280


	//   ....[1]....
        /*0070*/ 	.word	0x000002e0


	//   ....[2]....
        /*0074*/ 	.word	0x00000550


	//   ....[3]....
        /*0078*/ 	.word	0x000005c0


	//----- nvinfo : EIATTR_VRC_CTA_INIT_COUNT
	.align		4
.L_21:
        /*007c*/ 	.byte	0x02, 0x4a
	.zero		1
	.zero		1


	//----- nvinfo : EIATTR_EXIT_INSTR_OFFSETS
	.align		4
        /*0080*/ 	.byte	0x04, 0x1c
        /*0082*/ 	.short	(.L_23 - .L_22)


	//   ....[0]....
.L_22:
        /*0084*/ 	.word	0x000005e0


	//   ....[1]....
        /*0088*/ 	.word	0x00000780


	//----- nvinfo : EIATTR_CRS_STACK_SIZE
	.align		4
.L_23:
        /*008c*/ 	.byte	0x04, 0x1e
        /*008e*/ 	.short	(.L_25 - .L_24)
.L_24:
        /*0090*/ 	.word	0x00000000


	//----- nvinfo : EIATTR_CBANK_PARAM_SIZE
	.align		4
.L_25:
        /*0094*/ 	.byte	0x03, 0x19
        /*0096*/ 	.short	0x0020


	//----- nvinfo : EIATTR_PARAM_CBANK
	.align		4
        /*0098*/ 	.byte	0x04, 0x0a
        /*009a*/ 	.short	(.L_27 - .L_26)
	.align		4
.L_26:
        /*009c*/ 	.word	index@(.nv.constant0._Z12SoftmaxGpuV3PKfPfmm)
        /*00a0*/ 	.short	0x0380
        /*00a2*/ 	.short	0x0020


	//----- nvinfo : EIATTR_SW_WAR
	.align		4
.L_27:
        /*00a4*/ 	.byte	0x04, 0x36
        /*00a6*/ 	.short	(.L_29 - .L_28)
.L_28:
        /*00a8*/ 	.word	0x00000008
.L_29:


//--------------------- .nv.callgraph             --------------------------
	.section	.nv.callgraph,"",@"SHT_CUDA_CALLGRAPH"
	.align	4
	.sectionentsize	8
	.align		4
        /*0000*/ 	.word	0x00000000
	.align		4
        /*0004*/ 	.word	0xffffffff
	.align		4
        /*0008*/ 	.word	0x00000000
	.align		4
        /*000c*/ 	.word	0xfffffffe
	.align		4
        /*0010*/ 	.word	0x00000000
	.align		4
        /*0014*/ 	.word	0xfffffffd
	.align		4
        /*0018*/ 	.word	0x00000000
	.align		4
        /*001c*/ 	.word	0xfffffffc


//--------------------- .text._Z12SoftmaxGpuV3PKfPfmm --------------------------
	.section	.text._Z12SoftmaxGpuV3PKfPfmm,"ax",@progbits
	.align	128
        .global         _Z12SoftmaxGpuV3PKfPfmm
        .type           _Z12SoftmaxGpuV3PKfPfmm,@function
        .size           _Z12SoftmaxGpuV3PKfPfmm,(.L_x_16 - _Z12SoftmaxGpuV3PKfPfmm)
        .other          _Z12SoftmaxGpuV3PKfPfmm,@"STO_CUDA_ENTRY STV_DEFAULT"
_Z12SoftmaxGpuV3PKfPfmm:
.text._Z12SoftmaxGpuV3PKfPfmm:
[----:B------:R-:W-:Y:S01]  /*0000*/  LDC R1, c[0x0][0x37c] ;  /* 0x0000df00ff017b82 */ /* 0x000fe20000000800 */
[----:B------:R-:W0:Y:S07]  /*0010*/  S2R R5, SR_TID.X ;  /* 0x0000000000057919 */ /* 0x000e2e0000002100 */
[----:B------:R-:W0:Y:S01]  /*0020*/  LDC.64 R2, c[0x0][0x398] ;  /* 0x0000e600ff027b82 */ /* 0x000e220000000a00 */
[----:B------:R-:W1:Y:S01]  /*0030*/  LDCU.64 UR4, c[0x0][0x358] ;  /* 0x00006b00ff0477ac */ /* 0x000e620008000a00 */
[----:B------:R-:W-:Y:S01]  /*0040*/  BSSY.RECONVERGENT B0, `(.L_x_0) ;  /* 0x0000018000007945 */ /* 0x000fe20003800200 */
[----:B------:R-:W-:Y:S01]  /*0050*/  IMAD.MOV.U32 R4, RZ, RZ, RZ ;  /* 0x000000ffff047224 */ /* 0x000fe200078e00ff */
[----:B------:R-:W2:Y:S01]  /*0060*/  LDCU.64 UR8, c[0x0][0x380] ;  /* 0x00007000ff0877ac */ /* 0x000ea20008000a00 */
[----:B------:R-:W-:-:S03]  /*0070*/  IMAD.MOV.U32 R7, RZ, RZ, -0x800000 ;  /* 0xff800000ff077424 */ /* 0x000fc600078e00ff */
[----:B------:R-:W3:Y:S01]  /*0080*/  S2UR UR6, SR_CTAID.X ;  /* 0x00000000000679c3 */ /* 0x000ee20000002500 */
[----:B0-----:R-:W-:Y:S01]  /*0090*/  ISETP.GE.U32.AND P0, PT, R5, R2, PT ;  /* 0x000000020500720c */ /* 0x001fe20003f06070 */
[----:B---3--:R-:W-:-:S03]  /*00a0*/  IMAD R6, R2, UR6, RZ ;  /* 0x0000000602067c24 */ /* 0x008fc6000f8e02ff */
[----:B------:R-:W-:-:S13]  /*00b0*/  ISETP.GE.U32.AND.EX P0, PT, RZ, R3, PT, P0 ;  /* 0x00000003ff00720c */ /* 0x000fda0003f06100 */
[----:B-12---:R-:W-:Y:S05]  /*00c0*/  @P0 BRA `(.L_x_1) ;  /* 0x00000000003c0947 */ /* 0x006fea0003800000 */
[----:B------:R-:W0:Y:S01]  /*00d0*/  LDC R0, c[0x0][0x360] ;  /* 0x0000d800ff007b82 */ /* 0x000e220000000800 */
[----:B------:R-:W-:Y:S02]  /*00e0*/  IMAD.MOV.U32 R7, RZ, RZ, -0x800000 ;  /* 0xff800000ff077424 */ /* 0x000fe400078e00ff */
[----:B------:R-:W-:Y:S02]  /*00f0*/  IMAD.MOV.U32 R11, RZ, RZ, R5 ;  /* 0x000000ffff0b7224 */ /* 0x000fe400078e0005 */
[----:B------:R-:W-:-:S07]  /*0100*/  IMAD.MOV.U32 R12, RZ, RZ, R4 ;  /* 0x000000ffff0c7224 */ /* 0x000fce00078e0004 */
.L_x_2:
[----:B------:R-:W-:-:S04]  /*0110*/  IADD3 R9, P0, PT, R6, R11, RZ ;  /* 0x0000000b06097210 */ /* 0x000fc80007f1e0ff */
[----:B------:R-:W-:Y:S02]  /*0120*/  LEA.HI.X.SX32 R10, R6, R12, 0x1, P0 ;  /* 0x0000000c060a7211 */ /* 0x000fe400000f0eff */
[----:B------:R-:W-:-:S04]  /*0130*/  LEA R8, P0, R9, UR8, 0x2 ;  /* 0x0000000809087c11 */ /* 0x000fc8000f8010ff */
[----:B------:R-:W-:-:S05]  /*0140*/  LEA.HI.X R9, R9, UR9, R10, 0x2, P0 ;  /* 0x0000000909097c11 */ /* 0x000fca00080f140a */
[----:B------:R-:W2:Y:S01]  /*0150*/  LDG.E R8, desc[UR4][R8.64] ;  /* 0x0000000408087981 */ /* 0x000ea2000c1e1900 */
[----:B0-----:R-:W-:-:S04]  /*0160*/  IADD3 R11, P1, PT, R0, R11, RZ ;  /* 0x0000000b000b7210 */ /* 0x001fc80007f3e0ff */
[----:B------:R-:W-:Y:S01]  /*0170*/  ISETP.GE.U32.AND P0, PT, R11, R2, PT ;  /* 0x000000020b00720c */ /* 0x000fe20003f06070 */
[----:B------:R-:W-:-:S05]  /*0180*/  IMAD.X R12, RZ, RZ, R12, P1 ;  /* 0x000000ffff0c7224 */ /* 0x000fca00008e060c */
[----:B------:R-:W-:Y:S02]  /*0190*/  ISETP.GE.U32.AND.EX P0, PT, R12, R3, PT, P0 ;  /* 0x000000030c00720c */ /* 0x000fe40003f06100 */
[----:B--2---:R-:W-:-:S11]  /*01a0*/  FMNMX R7, R8, R7, !PT ;  /* 0x0000000708077209 */ /* 0x004fd60007800000 */
[----:B------:R-:W-:Y:S05]  /*01b0*/  @!P0 BRA `(.L_x_2) ;  /* 0xfffffffc00d48947 */ /* 0x000fea000383ffff */
.L_x_1:
[----:B------:R-:W-:Y:S05]  /*01c0*/  BSYNC.RECONVERGENT B0 ;  /* 0x0000000000007941 */ /* 0x000fea0003800200 */
.L_x_0:
[----:B------:R-:W0:Y:S01]  /*01d0*/  LDCU UR6, c[0x0][0x360] ;  /* 0x00006c00ff0677ac */ /* 0x000e220008000800 */
[----:B------:R-:W-:Y:S01]  /*01e0*/  ISETP.GE.U32.AND P1, PT, R5, R2, PT ;  /* 0x000000020500720c */ /* 0x000fe20003f26070 */
[----:B------:R-:W-:Y:S01]  /*01f0*/  IMAD.MOV.U32 R0, RZ, RZ, RZ ;  /* 0x000000ffff007224 */ /* 0x000fe200078e00ff */
[----:B------:R-:W1:Y:S02]  /*0200*/  LDCU.128 UR8, c[0x0][0x380] ;  /* 0x00007000ff0877ac */ /* 0x000e640008000c00 */
[----:B------:R-:W-:Y:S01]  /*0210*/  ISETP.GE.U32.AND.EX P1, PT, R4, R3, PT, P1 ;  /* 0x000000030400720c */ /* 0x000fe20003f26110 */
[----:B0-----:R-:W-:-:S09]  /*0220*/  UISETP.GE.U32.AND UP0, UPT, UR6, 0x2, UPT ;  /* 0x000000020600788c */ /* 0x001fd2000bf06070 */
[----:B-1----:R-:W-:Y:S05]  /*0230*/  BRA.U !UP0, `(.L_x_3) ;  /* 0x0000000108287547 */ /* 0x002fea000b800000 */
[----:B------:R-:W-:Y:S02]  /*0240*/  IMAD.U32 R11, RZ, RZ, UR6 ;  /* 0x00000006ff0b7e24 */ /* 0x000fe4000f8e00ff */
[----:B------:R-:W-:-:S07]  /*0250*/  IMAD.MOV.U32 R9, RZ, RZ, RZ ;  /* 0x000000ffff097224 */ /* 0x000fce00078e00ff */
.L_x_4:
[C---:B------:R-:W-:Y:S02]  /*0260*/  SHF.R.U64 R10, R11.reuse, 0x1, R9 ;  /* 0x000000010b0a7819 */ /* 0x040fe40000001209 */
[----:B------:R-:W-:-:S03]  /*0270*/  ISETP.GT.U32.AND P0, PT, R11, 0x3, PT ;  /* 0x000000030b00780c */ /* 0x000fc60003f04070 */
[----:B------:R-:W0:Y:S01]  /*0280*/  SHFL.DOWN PT, R8, R7, R10, 0x1f ;  /* 0x08001f0a07087589 */ /* 0x000e2200000e0000 */
[----:B------:R-:W-:Y:S01]  /*0290*/  ISETP.GT.U32.AND.EX P0, PT, R9, RZ, PT, P0 ;  /* 0x000000ff0900720c */ /* 0x000fe20003f04100 */
[----:B------:R-:W-:Y:S01]  /*02a0*/  IMAD.MOV.U32 R11, RZ, RZ, R10 ;  /* 0x000000ffff0b7224 */ /* 0x000fe200078e000a */
[----:B------:R-:W-:Y:S02]  /*02b0*/  SHF.R.U32.HI R9, RZ, 0x1, R9 ;  /* 0x00000001ff097819 */ /* 0x000fe40000011609 */
[----:B0-----:R-:W-:-:S09]  /*02c0*/  FMNMX R7, R8, R7, !PT ;  /* 0x0000000708077209 */ /* 0x001fd20007800000 */
[----:B------:R-:W-:Y:S05]  /*02d0*/  @P0 BRA `(.L_x_4) ;  /* 0xfffffffc00e00947 */ /* 0x000fea000383ffff */
.L_x_3:
[----:B------:R0:W1:Y:S01]  /*02e0*/  SHFL.IDX PT, R17, R7, RZ, 0x1f ;  /* 0x00001fff07117589 */ /* 0x00006200000e0000 */
[----:B------:R-:W-:Y:S04]  /*02f0*/  BSSY.RECONVERGENT B0, `(.L_x_5) ;  /* 0x0000020000007945 */ /* 0x000fe80003800200 */
[----:B------:R-:W-:Y:S05]  /*0300*/  @P1 BRA `(.L_x_6) ;  /* 0x0000000000781947 */ /* 0x000fea0003800000 */
[----:B------:R-:W-:Y:S02]  /*0310*/  IMAD.MOV.U32 R0, RZ, RZ, RZ ;  /* 0x000000ffff007224 */ /* 0x000fe400078e00ff */
[----:B------:R-:W-:Y:S02]  /*0320*/  IMAD.MOV.U32 R15, RZ, RZ, R5 ;  /* 0x000000ffff0f7224 */ /* 0x000fe400078e0005 */
[----:B------:R-:W-:-:S07]  /*0330*/  IMAD.MOV.U32 R14, RZ, RZ, R4 ;  /* 0x000000ffff0e7224 */ /* 0x000fce00078e0004 */
.L_x_7:
[----:B------:R-:W-:-:S04]  /*0340*/  IADD3 R13, P0, PT, R6, R15, RZ ;  /* 0x0000000f060d7210 */ /* 0x000fc80007f1e0ff */
[----:B------:R-:W-:Y:S01]  /*0350*/  LEA.HI.X.SX32 R8, R6, R14, 0x1, P0 ;  /* 0x0000000e06087211 */ /* 0x000fe200000f0eff */
[----:B------:R-:W-:-:S03]  /*0360*/  IMAD.SHL.U32 R12, R13, 0x4, RZ ;  /* 0x000000040d0c7824 */ /* 0x000fc600078e00ff */
[----:B------:R-:W-:Y:S02]  /*0370*/  SHF.L.U64.HI R13, R13, 0x2, R8 ;  /* 0x000000020d0d7819 */ /* 0x000fe40000010208 */
[----:B------:R-:W-:-:S04]  /*0380*/  IADD3 R8, P0, PT, R12, UR8, RZ ;  /* 0x000000080c087c10 */ /* 0x000fc8000ff1e0ff */
[----:B--2---:R-:W-:-:S05]  /*0390*/  IADD3.X R9, PT, PT, R13, UR9, RZ, P0, !PT ;  /* 0x000000090d097c10 */ /* 0x004fca00087fe4ff */
[----:B------:R-:W0:Y:S01]  /*03a0*/  LDG.E R8, desc[UR4][R8.64] ;  /* 0x0000000408087981 */ /* 0x000e22000c1e1900 */
[----:B------:R-:W-:Y:S01]  /*03b0*/  IMAD.MOV.U32 R10, RZ, RZ, 0x3bbb989d ;  /* 0x3bbb989dff0a7424 */ /* 0x000fe200078e00ff */
[----:B------:R-:W-:Y:S01]  /*03c0*/  IADD3 R15, P1, PT, R15, UR6, RZ ;  /* 0x000000060f0f7c10 */ /* 0x000fe2000ff3e0ff */
[----:B------:R-:W-:-:S04]  /*03d0*/  IMAD.MOV.U32 R11, RZ, RZ, 0x437c0000 ;  /* 0x437c0000ff0b7424 */ /* 0x000fc800078e00ff */
[----:B------:R-:W-:Y:S02]  /*03e0*/  IMAD.X R14, RZ, RZ, R14, P1 ;  /* 0x000000ffff0e7224 */ /* 0x000fe400008e060e */
[----:B01----:R-:W-:-:S04]  /*03f0*/  FADD R7, -R17, R8 ;  /* 0x0000000811077221 */ /* 0x003fc80000000100 */
[----:B------:R-:W-:-:S04]  /*0400*/  FFMA.SAT R10, R7, R10, 0.5 ;  /* 0x3f000000070a7423 */ /* 0x000fc8000000200a */
[----:B------:R-:W-:-:S04]  /*0410*/  FFMA.RM R11, R10, R11, 12582913 ;  /* 0x4b4000010a0b7423 */ /* 0x000fc8000000400b */
[C---:B------:R-:W-:Y:S01]  /*0420*/  FADD R10, R11.reuse, -12583039 ;  /* 0xcb40007f0b0a7421 */ /* 0x040fe20000000000 */
[----:B------:R-:W-:-:S03]  /*0430*/  IMAD.SHL.U32 R8, R11, 0x800000, RZ ;  /* 0x008000000b087824 */ /* 0x000fc600078e00ff */
[----:B------:R-:W-:-:S04]  /*0440*/  FFMA R10, R7, 1.4426950216293334961, -R10 ;  /* 0x3fb8aa3b070a7823 */ /* 0x000fc8000000080a */
[----:B------:R-:W-:Y:S01]  /*0450*/  FFMA R7, R7, 1.925963033500011079e-08, R10 ;  /* 0x32a5706007077823 */ /* 0x000fe2000000000a */
[----:B------:R-:W-:-:S04]  /*0460*/  IADD3 R10, P0, PT, R12, UR10, RZ ;  /* 0x0000000a0c0a7c10 */ /* 0x000fc8000ff1e0ff */
[----:B------:R-:W-:Y:S01]  /*0470*/  IADD3.X R11, PT, PT, R13, UR11, RZ, P0, !PT ;  /* 0x0000000b0d0b7c10 */ /* 0x000fe200087fe4ff */
[----:B------:R-:W0:Y:S01]  /*0480*/  MUFU.EX2 R7, R7 ;  /* 0x0000000700077308 */ /* 0x000e220000000800 */
[----:B------:R-:W-:-:S04]  /*0490*/  ISETP.GE.U32.AND P0, PT, R15, R2, PT ;  /* 0x000000020f00720c */ /* 0x000fc80003f06070 */
[----:B------:R-:W-:Y:S01]  /*04a0*/  ISETP.GE.U32.AND.EX P0, PT, R14, R3, PT, P0 ;  /* 0x000000030e00720c */ /* 0x000fe20003f06100 */
[----:B0-----:R-:W-:-:S04]  /*04b0*/  FMUL R9, R8, R7 ;  /* 0x0000000708097220 */ /* 0x001fc80000400000 */
[----:B------:R-:W-:Y:S01]  /*04c0*/  FADD R0, R9, R0 ;  /* 0x0000000009007221 */ /* 0x000fe20000000000 */
[----:B------:R2:W-:Y:S07]  /*04d0*/  STG.E desc[UR4][R10.64], R9 ;  /* 0x000000090a007986 */ /* 0x0005ee000c101904 */
[----:B------:R-:W-:Y:S05]  /*04e0*/  @!P0 BRA `(.L_x_7) ;  /* 0xfffffffc00948947 */ /* 0x000fea000383ffff */
.L_x_6:
[----:B------:R-:W-:Y:S05]  /*04f0*/  BSYNC.RECONVERGENT B0 ;  /* 0x0000000000007941 */ /* 0x000fea0003800200 */
.L_x_5:
[----:B------:R-:W-:Y:S05]  /*0500*/  BRA.U !UP0, `(.L_x_8) ;  /* 0x0000000108287547 */ /* 0x000fea000b800000 */
[----:B--2---:R-:W-:Y:S02]  /*0510*/  IMAD.U32 R10, RZ, RZ, UR6 ;  /* 0x00000006ff0a7e24 */ /* 0x004fe4000f8e00ff */
[----:B------:R-:W-:-:S07]  /*0520*/  IMAD.MOV.U32 R8, RZ, RZ, RZ ;  /* 0x000000ffff087224 */ /* 0x000fce00078e00ff */
.L_x_9:
[C---:B------:R-:W-:Y:S02]  /*0530*/  SHF.R.U64 R9, R10.reuse, 0x1, R8 ;  /* 0x000000010a097819 */ /* 0x040fe40000001208 */
[----:B------:R-:W-:-:S03]  /*0540*/  ISETP.GT.U32.AND P0, PT, R10, 0x3, PT ;  /* 0x000000030a00780c */ /* 0x000fc60003f04070 */
[----:B0-----:R-:W0:Y:S01]  /*0550*/  SHFL.DOWN PT, R7, R0, R9, 0x1f ;  /* 0x08001f0900077589 */ /* 0x001e2200000e0000 */
[----:B------:R-:W-:Y:S01]  /*0560*/  ISETP.GT.U32.AND.EX P0, PT, R8, RZ, PT, P0 ;  /* 0x000000ff0800720c */ /* 0x000fe20003f04100 */
[----:B------:R-:W-:Y:S01]  /*0570*/  IMAD.MOV.U32 R10, RZ, RZ, R9 ;  /* 0x000000ffff0a7224 */ /* 0x000fe200078e0009 */
[----:B------:R-:W-:Y:S01]  /*0580*/  SHF.R.U32.HI R8, RZ, 0x1, R8 ;  /* 0x00000001ff087819 */ /* 0x000fe20000011608 */
[----:B0-----:R-:W-:-:S10]  /*0590*/  FADD R0, R7, R0 ;  /* 0x0000000007007221 */ /* 0x001fd40000000000 */
[----:B------:R-:W-:Y:S05]  /*05a0*/  @P0 BRA `(.L_x_9) ;  /* 0xfffffffc00e00947 */ /* 0x000fea000383ffff */
.L_x_8:
[----:B------:R-:W-:Y:S01]  /*05b0*/  ISETP.GE.U32.AND P0, PT, R5, R2, PT ;  /* 0x000000020500720c */ /* 0x000fe20003f06070 */
[----:B0-----:R0:W3:Y:S03]  /*05c0*/  SHFL.IDX PT, R7, R0, RZ, 0x1f ;  /* 0x00001fff00077589 */ /* 0x0010e600000e0000 */
[----:B------:R-:W-:-:S13]  /*05d0*/  ISETP.GE.U32.AND.EX P0, PT, R4, R3, PT, P0 ;  /* 0x000000030400720c */ /* 0x000fda0003f06100 */
[----:B0-----:R-:W-:Y:S05]  /*05e0*/  @P0 EXIT ;  /* 0x000000000000094d */ /* 0x001fea0003800000 */
[----:B---3--:R-:W-:Y:S01]  /*05f0*/  VIADD R0, R7, 0x1800000 ;  /* 0x0180000007007836 */ /* 0x008fe20000000000 */
[----:B------:R-:W0:Y:S04]  /*0600*/  LDCU.64 UR10, c[0x0][0x398] ;  /* 0x00007300ff0a77ac */ /* 0x000e280008000a00 */
[----:B------:R-:W-:Y:S01]  /*0610*/  LOP3.LUT R0, R0, 0x7f800000, RZ, 0xc0, !PT ;  /* 0x7f80000000007812 */ /* 0x000fe200078ec0ff */
[----:B------:R-:W3:Y:S03]  /*0620*/  LDCU.64 UR8, c[0x0][0x388] ;  /* 0x00007100ff0877ac */ /* 0x000ee60008000a00 */
[----:B------:R-:W-:-:S13]  /*0630*/  ISETP.GT.U32.AND P0, PT, R0, 0x1ffffff, PT ;  /* 0x01ffffff0000780c */ /* 0x000fda0003f04070 */
[----:B0-----:R-:W-:Y:S05]  /*0640*/  @P0 BRA `(.L_x_10) ;  /* 0x00000000000c0947 */ /* 0x001fea0003800000 */
[----:B------:R-:W-:-:S07]  /*0650*/  MOV R2, 0x670 ;  /* 0x0000067000027802 */ /* 0x000fce0000000f00 */
[----:B-123--:R-:W-:Y:S05]  /*0660*/  CALL.REL.NOINC `($__internal_0_$__cuda_sm20_rcp_rn_f32_slowpath) ;  /* 0x0000000000487944 */ /* 0x00efea0003c00000 */
[----:B------:R-:W-:Y:S05]  /*0670*/  BRA `(.L_x_11) ;  /* 0x0000000000107947 */ /* 0x000fea0003800000 */
.L_x_10:
[----:B------:R-:W0:Y:S02]  /*0680*/  MUFU.RCP R0, R7 ;  /* 0x0000000700007308 */ /* 0x000e240000001000 */
[----:B0-----:R-:W-:-:S04]  /*0690*/  FFMA R2, R7, R0, -1 ;  /* 0xbf80000007027423 */ /* 0x001fc80000000000 */
[----:B------:R-:W-:-:S04]  /*06a0*/  FADD.FTZ R3, -R2, -RZ ;  /* 0x800000ff02037221 */ /* 0x000fc80000010100 */
[----:B------:R-:W-:-:S07]  /*06b0*/  FFMA R0, R0, R3, R0 ;  /* 0x0000000300007223 */ /* 0x000fce0000000000 */
.L_x_11:
[----:B0-----:R-:W-:-:S04]  /*06c0*/  IADD3 R3, P0, PT, R6, R5, RZ ;  /* 0x0000000506037210 */ /* 0x001fc80007f1e0ff */
[----:B------:R-:W-:Y:S02]  /*06d0*/  LEA.HI.X.SX32 R8, R6, R4, 0x1, P0 ;  /* 0x0000000406087211 */ /* 0x000fe400000f0eff */
[----:B---3--:R-:W-:-:S04]  /*06e0*/  LEA R2, P0, R3, UR8, 0x2 ;  /* 0x0000000803027c11 */ /* 0x008fc8000f8010ff */
[----:B------:R-:W-:-:S05]  /*06f0*/  LEA.HI.X R3, R3, UR9, R8, 0x2, P0 ;  /* 0x0000000903037c11 */ /* 0x000fca00080f1408 */
[----:B------:R-:W3:Y:S01]  /*0700*/  LDG.E R7, desc[UR4][R2.64] ;  /* 0x0000000402077981 */ /* 0x000ee2000c1e1900 */
[----:B------:R-:W-:-:S04]  /*0710*/  IADD3 R5, P1, PT, R5, UR6, RZ ;  /* 0x0000000605057c10 */ /* 0x000fc8000ff3e0ff */
[----:B------:R-:W-:Y:S01]  /*0720*/  ISETP.GE.U32.AND P0, PT, R5, UR10, PT ;  /* 0x0000000a05007c0c */ /* 0x000fe2000bf06070 */
[----:B------:R-:W-:-:S05]  /*0730*/  IMAD.X R4, RZ, RZ, R4, P1 ;  /* 0x000000ffff047224 */ /* 0x000fca00008e0604 */
[----:B------:R-:W-:Y:S01]  /*0740*/  ISETP.GE.U32.AND.EX P0, PT, R4, UR11, PT, P0 ;  /* 0x0000000b04007c0c */ /* 0x000fe2000bf06100 */
[----:B---3--:R-:W-:-:S05]  /*0750*/  FMUL R7, R0, R7 ;  /* 0x0000000700077220 */ /* 0x008fca0000400000 */
[----:B------:R0:W-:Y:S07]  /*0760*/  STG.E desc[UR4][R2.64], R7 ;  /* 0x0000000702007986 */ /* 0x0001ee000c101904 */
[----:B------:R-:W-:Y:S05]  /*0770*/  @!P0 BRA `(.L_x_11) ;  /* 0xfffffffc00d08947 */ /* 0x000fea000383ffff */
[----:B------:R-:W-:Y:S05]  /*0780*/  EXIT ;  /* 0x000000000000794d */ /* 0x000fea0003800000 */
        .weak           $__internal_0_$__cuda_sm20_rcp_rn_f32_slowpath
        .type           $__internal_0_$__cuda_sm20_rcp_rn_f32_slowpath,@function
        .size           $__internal_0_$__cuda_sm20_rcp_rn_f32_slowpath,(.L_x_16 - $__internal_0_$__cuda_sm20_rcp_rn_f32_slowpath)
$__internal_0_$__cuda_sm20_rcp_rn_f32_slowpath:
[----:B------:R-:W-:-:S05]  /*0790*/  IMAD.SHL.U32 R0, R7, 0x2, RZ ;  /* 0x0000000207007824 */ /* 0x000fca00078e00ff */
[----:B------:R-:W-:Y:S01]  /*07a0*/  SHF.R.U32.HI R11, RZ, 0x18, R0 ;  /* 0x00000018ff0b7819 */ /* 0x000fe20000011600 */
[----:B------:R-:W-:-:S03]  /*07b0*/  IMAD.MOV.U32 R0, RZ, RZ, R7 ;  /* 0x000000ffff007224 */ /* 0x000fc600078e0007 */
[----:B------:R-:W-:-:S13]  /*07c0*/  ISETP.NE.U32.AND P0, PT, R11, RZ, PT ;  /* 0x000000ff0b00720c */ /* 0x000fda0003f05070 */
[----:B------:R-:W-:Y:S05]  /*07d0*/  @P0 BRA `(.L_x_12) ;  /* 0x00000000002c0947 */ /* 0x000fea0003800000 */
[----:B------:R-:W-:-:S05]  /*07e0*/  IMAD.SHL.U32 R3, R0, 0x2, RZ ;  /* 0x0000000200037824 */ /* 0x000fca00078e00ff */
[----:B------:R-:W-:-:S13]  /*07f0*/  ISETP.NE.AND P0, PT, R3, RZ, PT ;  /* 0x000000ff0300720c */ /* 0x000fda0003f05270 */
[----:B------:R2:W3:Y:S01]  /*0800*/  @!P0 MUFU.RCP R3, R0 ;  /* 0x0000000000038308 */ /* 0x0004e20000001000 */
[----:B------:R-:W-:Y:S05]  /*0810*/  @!P0 BRA `(.L_x_13) ;  /* 0x0000000000a48947 */ /* 0x000fea0003800000 */
[----:B------:R-:W-:-:S04]  /*0820*/  FFMA R7, R0, 1.84467440737095516160e+19, RZ ;  /* 0x5f80000000077823 */ /* 0x000fc800000000ff */
[----:B--2---:R-:W3:Y:S02]  /*0830*/  MUFU.RCP R0, R7 ;  /* 0x0000000700007308 */ /* 0x004ee40000001000 */
[----:B---3--:R-:W-:-:S04]  /*0840*/  FFMA R3, R7, R0, -1 ;  /* 0xbf80000007037423 */ /* 0x008fc80000000000 */
[----:B------:R-:W-:-:S04]  /*0850*/  FADD.FTZ R3, -R3, -RZ ;  /* 0x800000ff03037221 */ /* 0x000fc80000010100 */
[----:B------:R-:W-:-:S04]  /*0860*/  FFMA R0, R0, R3, R0 ;  /* 0x0000000300007223 */ /* 0x000fc80000000000 */
[----:B------:R-:W-:Y:S01]  /*0870*/  FFMA R3, R0, 1.84467440737095516160e+19, RZ ;  /* 0x5f80000000037823 */ /* 0x000fe200000000ff */
[----:B------:R-:W-:Y:S06]  /*0880*/  BRA `(.L_x_13) ;  /* 0x0000000000887947 */ /* 0x000fec0003800000 */
.L_x_12:
[----:B------:R-:W-:-:S05]  /*0890*/  VIADD R13, R11, 0xffffff03 ;  /* 0xffffff030b0d7836 */ /* 0x000fca0000000000 */
[----:B------:R-:W-:-:S13]  /*08a0*/  ISETP.GT.U32.AND P0, PT, R13, 0x1, PT ;  /* 0x000000010d00780c */ /* 0x000fda0003f04070 */
[----:B------:R-:W-:Y:S05]  /*08b0*/  @P0 BRA `(.L_x_14) ;  /* 0x0000000000780947 */ /* 0x000fea0003800000 */
[----:B------:R-:W-:Y:S01]  /*08c0*/  LOP3.LUT R3, R0, 0x7fffff, RZ, 0xc0, !PT ;  /* 0x007fffff00037812 */ /* 0x000fe200078ec0ff */
[----:B------:R-:W-:-:S03]  /*08d0*/  IMAD.MOV.U32 R10, RZ, RZ, 0x3 ;  /* 0x00000003ff0a7424 */ /* 0x000fc600078e00ff */
[----:B------:R-:W-:Y:S02]  /*08e0*/  LOP3.LUT R3, R3, 0x3f800000, RZ, 0xfc, !PT ;  /* 0x3f80000003037812 */ /* 0x000fe400078efcff */
[----:B------:R-:W-:Y:S02]  /*08f0*/  SHF.L.U32 R10, R10, R13, RZ ;  /* 0x0000000d0a0a7219 */ /* 0x000fe400000006ff */
[----:B------:R-:W0:Y:S02]  /*0900*/  MUFU.RCP R8, R3 ;  /* 0x0000000300087308 */ /* 0x000e240000001000 */
[----:B0-----:R-:W-:-:S04]  /*0910*/  FFMA R7, R3, R8, -1 ;  /* 0xbf80000003077423 */ /* 0x001fc80000000008 */
[----:B------:R-:W-:-:S04]  /*0920*/  FADD.FTZ R7, -R7, -RZ ;  /* 0x800000ff07077221 */ /* 0x000fc80000010100 */
[CCC-:B------:R-:W-:Y:S01]  /*0930*/  FFMA.RM R9, R8.reuse, R7.reuse, R8.reuse ;  /* 0x0000000708097223 */ /* 0x1c0fe20000004008 */
[----:B------:R-:W-:-:S04]  /*0940*/  FFMA.RP R8, R8, R7, R8 ;  /* 0x0000000708087223 */ /* 0x000fc80000008008 */
[C---:B------:R-:W-:Y:S02]  /*0950*/  LOP3.LUT R7, R9.reuse, 0x7fffff, RZ, 0xc0, !PT ;  /* 0x007fffff09077812 */ /* 0x040fe400078ec0ff */
[----:B------:R-:W-:Y:S02]  /*0960*/  FSETP.NEU.FTZ.AND P0, PT, R9, R8, PT ;  /* 0x000000080900720b */ /* 0x000fe40003f1d000 */
[----:B------:R-:W-:Y:S02]  /*0970*/  LOP3.LUT R7, R7, 0x800000, RZ, 0xfc, !PT ;  /* 0x0080000007077812 */ /* 0x000fe400078efcff */
[----:B------:R-:W-:Y:S02]  /*0980*/  SEL R8, RZ, 0xffffffff, !P0 ;  /* 0xffffffffff087807 */ /* 0x000fe40004000000 */
[----:B------:R-:W-:-:S03]  /*0990*/  LOP3.LUT R10, R10, R7, RZ, 0xc0, !PT ;  /* 0x000000070a0a7212 */ /* 0x000fc600078ec0ff */
[----:B------:R-:W-:Y:S01]  /*09a0*/  IMAD.MOV R8, RZ, RZ, -R8 ;  /* 0x000000ffff087224 */ /* 0x000fe200078e0a08 */
[----:B------:R-:W-:-:S04]  /*09b0*/  SHF.R.U32.HI R10, RZ, R13, R10 ;  /* 0x0000000dff0a7219 */ /* 0x000fc8000001160a */
[----:B------:R-:W-:Y:S01]  /*09c0*/  LOP3.LUT P1, RZ, R8, R13, R7, 0xf8, !PT ;  /* 0x0000000d08ff7212 */ /* 0x000fe2000782f807 */
[----:B------:R-:W-:Y:S01]  /*09d0*/  VIADD R8, R11, 0xffffff04 ;  /* 0xffffff040b087836 */ /* 0x000fe20000000000 */
[C---:B------:R-:W-:Y:S02]  /*09e0*/  LOP3.LUT P0, RZ, R10.reuse, 0x1, RZ, 0xc0, !PT ;  /* 0x000000010aff7812 */ /* 0x040fe4000780c0ff */
[----:B------:R-:W-:-:S04]  /*09f0*/  LOP3.LUT P2, RZ, R10, 0x2, RZ, 0xc0, !PT ;  /* 0x000000020aff7812 */ /* 0x000fc8000784c0ff */
[----:B------:R-:W-:Y:S02]  /*0a00*/  PLOP3.LUT P0, PT, P0, P1, P2, 0xe0, 0x0 ;  /* 0x000000000000781c */ /* 0x000fe40000703c20 */
[----:B------:R-:W-:Y:S02]  /*0a10*/  LOP3.LUT P1, RZ, R0, 0x7fffff, RZ, 0xc0, !PT ;  /* 0x007fffff00ff7812 */ /* 0x000fe4000782c0ff */
[----:B------:R-:W-:-:S05]  /*0a20*/  SEL R3, RZ, 0x1, !P0 ;  /* 0x00000001ff037807 */ /* 0x000fca0004000000 */
[----:B------:R-:W-:-:S05]  /*0a30*/  IMAD.MOV R3, RZ, RZ, -R3 ;  /* 0x000000ffff037224 */ /* 0x000fca00078e0a03 */
[----:B------:R-:W-:Y:S02]  /*0a40*/  ISETP.GE.AND P0, PT, R3, RZ, PT ;  /* 0x000000ff0300720c */ /* 0x000fe40003f06270 */
[----:B------:R-:W-:-:S11]  /*0a50*/  SHF.R.U32.HI R3, RZ, R8, R7 ;  /* 0x00000008ff037219 */ /* 0x000fd60000011607 */
[----:B------:R-:W-:-:S04]  /*0a60*/  @!P0 VIADD R3, R3, 0x1 ;  /* 0x0000000103038836 */ /* 0x000fc80000000000 */
[----:B------:R-:W-:-:S05]  /*0a70*/  @!P1 IMAD.SHL.U32 R3, R3, 0x2, RZ ;  /* 0x0000000203039824 */ /* 0x000fca00078e00ff */
[----:B------:R-:W-:Y:S01]  /*0a80*/  LOP3.LUT R3, R3, 0x80000000, R0, 0xf8, !PT ;  /* 0x8000000003037812 */ /* 0x000fe200078ef800 */
[----:B------:R-:W-:Y:S06]  /*0a90*/  BRA `(.L_x_13) ;  /* 0x0000000000047947 */ /* 0x000fec0003800000 */
.L_x_14:
[----:B------:R0:W1:Y:S02]  /*0aa0*/  MUFU.RCP R3, R0 ;  /* 0x0000000000037308 */ /* 0x0000640000001000 */
.L_x_13:
[----:B0123--:R-:W-:Y:S02]  /*0ab0*/  IMAD.MOV.U32 R0, RZ, RZ, R3 ;  /* 0x000000ffff007224 */ /* 0x00ffe400078e0003 */
[----:B------:R-:W-:-:S04]  /*0ac0*/  IMAD.MOV.U32 R3, RZ, RZ, 0x0 ;  /* 0x00000000ff037424 */ /* 0x000fc800078e00ff */
[----:B------:R-:W-:Y:S05]  /*0ad0*/  RET.REL.NODEC R2 `(_Z12SoftmaxGpuV3PKfPfmm) ;  /* 0xfffffff402487950 */ /* 0x000fea0003c3ffff */
.L_x_15:
[----:B------:R-:W-:-:S00]  /*0ae0*/  BRA `(.L_x_15) ;  /* 0xfffffffc00fc7947 */ /* 0x000fc0000383ffff */
[----:B------:R-:W-:-:S00]  /*0af0*/  NOP ;  /* 0x0000000000007918 */ /* 0x000fc00000000000 */
        /* <DEDUP_REMOVED lines=8> */
.L_x_16:


//--------------------- .nv.shared.reserved.0     --------------------------
	.section	.nv.shared.reserved.0,"aw",@nobits
	.weak		__nv_reservedSMEM_offset_0_alias
	.size		__nv_reservedSMEM_offset_0_alias, 0, 64
	.other		__nv_reservedSMEM_offset_0_alias,@"STO_CUDA_RESERVED_SHARED STV_DEFAULT"
__nv_reservedSMEM_offset_0_alias:
	.zero		0
	.zero		64


//--------------------- .nv.constant0._Z12SoftmaxGpuV3PKfPfmm --------------------------
	.section	.nv.constant0._Z12SoftmaxGpuV3PKfPfmm,"a",@progbits
	.sectionflags	@""
	.align	4
.nv.constant0._Z12SoftmaxGpuV3PKfPfmm:
	.zero		928


//--------------------- SYMBOLS --------------------------

	.type		.nv.reservedSmem.offset0,@object
	.size		.nv.reservedSmem.offset0,0x4
